	.headerflags	@"EF_CUDA_TEXMODE_UNIFIED EF_CUDA_64BIT_ADDRESS EF_CUDA_ACCELERATORS EF_CUDA_SM90 EF_CUDA_VIRTUAL_SM(EF_CUDA_SM90)"
	.elftype	@"ET_EXEC"


//--------------------- .nv.info                  --------------------------
	.section	.nv.info,"",@"SHT_CUDA_INFO"
	.align	4


	//----- nvinfo : EIATTR_REGCOUNT
	.align		4
        /*0000*/ 	.byte	0x04, 0x2f
        /*0002*/ 	.short	(.L_1 - .L_0)
	.align		4
.L_0:
        /*0004*/ 	.word	index@(triton_poi_fused_convolution_relu_threshold_backward_9)
        /*0008*/ 	.word	0x0000000e


	//----- nvinfo : EIATTR_MIN_STACK_SIZE
	.align		4
.L_1:
        /*000c*/ 	.byte	0x04, 0x12
        /*000e*/ 	.short	(.L_3 - .L_2)
	.align		4
.L_2:
        /*0010*/ 	.word	index@(triton_poi_fused_convolution_relu_threshold_backward_9)
        /*0014*/ 	.word	0x00000000


	//----- nvinfo : EIATTR_FRAME_SIZE
	.align		4
.L_3:
        /*0018*/ 	.byte	0x04, 0x11
        /*001a*/ 	.short	(.L_5 - .L_4)
	.align		4
.L_4:
        /*001c*/ 	.word	index@(triton_poi_fused_convolution_relu_threshold_backward_9)
        /*0020*/ 	.word	0x00000000


	//----- nvinfo : EIATTR_MIN_STACK_SIZE
	.align		4
.L_5:
        /*0024*/ 	.byte	0x04, 0x12
        /*0026*/ 	.short	(.L_7 - .L_6)
	.align		4
.L_6:
        /*0028*/ 	.word	index@(triton_poi_fused_convolution_relu_threshold_backward_9)
        /*002c*/ 	.word	0x00000000
.L_7:


//--------------------- .nv.info.triton_poi_fused_convolution_relu_threshold_backward_9 --------------------------
	.section	.nv.info.triton_poi_fused_convolution_relu_threshold_backward_9,"",@"SHT_CUDA_INFO"
	.sectionflags	@""
	.align	4


	//----- nvinfo : EIATTR_CUDA_API_VERSION
	.align		4
        /*0000*/ 	.byte	0x04, 0x37
        /*0002*/ 	.short	(.L_9 - .L_8)
.L_8:
        /*0004*/ 	.word	0x0000007c


	//----- nvinfo : EIATTR_KPARAM_INFO
	.align		4
.L_9:
        /*0008*/ 	.byte	0x04, 0x17
        /*000a*/ 	.short	(.L_11 - .L_10)
.L_10:
        /*000c*/ 	.word	0x00000000
        /*0010*/ 	.short	0x0003
        /*0012*/ 	.short	0x0018
        /*0014*/ 	.byte	0x00, 0xf0, 0x11, 0x00


	//----- nvinfo : EIATTR_KPARAM_INFO
	.align		4
.L_11:
        /*0018*/ 	.byte	0x04, 0x17
        /*001a*/ 	.short	(.L_13 - .L_12)
.L_12:
        /*001c*/ 	.word	0x00000000
        /*0020*/ 	.short	0x0002
        /*0022*/ 	.short	0x0010
        /*0024*/ 	.byte	0x00, 0xf4, 0x21, 0x00


	//----- nvinfo : EIATTR_KPARAM_INFO
	.align		4
.L_13:
        /*0028*/ 	.byte	0x04, 0x17
        /*002a*/ 	.short	(.L_15 - .L_14)
.L_14:
        /*002c*/ 	.word	0x00000000
        /*0030*/ 	.short	0x0001
        /*0032*/ 	.short	0x0008
        /*0034*/ 	.byte	0x00, 0xf4, 0x21, 0x00


	//----- nvinfo : EIATTR_KPARAM_INFO
	.align		4
.L_15:
        /*0038*/ 	.byte	0x04, 0x17
        /*003a*/ 	.short	(.L_17 - .L_16)
.L_16:
        /*003c*/ 	.word	0x00000000
        /*0040*/ 	.short	0x0000
        /*0042*/ 	.short	0x0000
        /*0044*/ 	.byte	0x00, 0xf4, 0x21, 0x00


	//----- nvinfo : EIATTR_SPARSE_MMA_MASK
	.align		4
.L_17:
        /*0048*/ 	.byte	0x03, 0x50
        /*004a*/ 	.short	0x0000


	//----- nvinfo : EIATTR_MAXREG_COUNT
	.align		4
        /*004c*/ 	.byte	0x03, 0x1b
        /*004e*/ 	.short	0x00ff


	//----- nvinfo : EIATTR_EXIT_INSTR_OFFSETS
	.align		4
        /*0050*/ 	.byte	0x04, 0x1c
        /*0052*/ 	.short	(.L_19 - .L_18)


	//   ....[0]....
.L_18:
        /*0054*/ 	.word	0x00000230


	//   ....[1]....
        /*0058*/ 	.word	0x00000250


	//----- nvinfo : EIATTR_REQNTID
	.align		4
.L_19:
        /*005c*/ 	.byte	0x04, 0x10
        /*005e*/ 	.short	(.L_21 - .L_20)
.L_20:
        /*0060*/ 	.word	0x00000100
        /*0064*/ 	.word	0x00000001
        /*0068*/ 	.word	0x00000001


	//----- nvinfo : EIATTR_CBANK_PARAM_SIZE
	.align		4
.L_21:
        /*006c*/ 	.byte	0x03, 0x19
        /*006e*/ 	.short	0x001c


	//----- nvinfo : EIATTR_PARAM_CBANK
	.align		4
        /*0070*/ 	.byte	0x04, 0x0a
        /*0072*/ 	.short	(.L_23 - .L_22)
	.align		4
.L_22:
        /*0074*/ 	.word	index@(.nv.constant0.triton_poi_fused_convolution_relu_threshold_backward_9)
        /*0078*/ 	.short	0x0210
        /*007a*/ 	.short	0x001c


	//----- nvinfo : EIATTR_SW_WAR
	.align		4
.L_23:
        /*007c*/ 	.byte	0x04, 0x36
        /*007e*/ 	.short	(.L_25 - .L_24)
.L_24:
        /*0080*/ 	.word	0x00000008
.L_25:


//--------------------- .nv.callgraph             --------------------------
	.section	.nv.callgraph,"",@"SHT_CUDA_CALLGRAPH"
	.align	4
	.sectionentsize	8
	.align		4
        /*0000*/ 	.word	0x00000000
	.align		4
        /*0004*/ 	.word	0xffffffff
	.align		4
        /*0008*/ 	.word	0x00000000
	.align		4
        /*000c*/ 	.word	0xfffffffe
	.align		4
        /*0010*/ 	.word	0x00000000
	.align		4
        /*0014*/ 	.word	0xfffffffd
	.align		4
        /*0018*/ 	.word	0x00000000
	.align		4
        /*001c*/ 	.word	0xfffffffc


//--------------------- .text.triton_poi_fused_convolution_relu_threshold_backward_9 --------------------------
	.section	.text.triton_poi_fused_convolution_relu_threshold_backward_9,"ax",@progbits
	.align	128
        .global         triton_poi_fused_convolution_relu_threshold_backward_9
        .type           triton_poi_fused_convolution_relu_threshold_backward_9,@function
        .size           triton_poi_fused_convolution_relu_threshold_backward_9,(.L_x_1 - triton_poi_fused_convolution_relu_threshold_backward_9)
        .other          triton_poi_fused_convolution_relu_threshold_backward_9,@"STO_CUDA_ENTRY STV_DEFAULT"
triton_poi_fused_convolution_relu_threshold_backward_9:
.text.triton_poi_fused_convolution_relu_threshold_backward_9:
[----:B------:R-:W0:Y:S02]  /*0000*/  LDC R1, c[0x0][0x28] ;  /* 0x00000a00ff017b82 */ /* 0x000e240000000800 */
[----:B------:R-:W1:Y:S01]  /*0010*/  S2R R0, SR_TID.X ;  /* 0x0000000000007919 */ /* 0x000e620000002100 */
[----:B------:R-:W2:Y:S01]  /*0020*/  LDC.64 R4, c[0x0][0x218] ;  /* 0x00008600ff047b82 */ /* 0x000ea20000000a00 */
[----:B------:R-:W-:Y:S01]  /*0030*/  CS2R R10, SRZ ;  /* 0x00000000000a7805 */ /* 0x000fe2000001ff00 */
[----:B------:R-:W-:Y:S01]  /*0040*/  ULDC.64 UR4, c[0x0][0x208] ;  /* 0x0000820000047ab9 */ /* 0x000fe20000000a00 */
[----:B------:R-:W3:Y:S01]  /*0050*/  S2R R7, SR_CTAID.X ;  /* 0x0000000000077919 */ /* 0x000ee20000002500 */
[----:B------:R-:W-:-:S04]  /*0060*/  ULDC.64 UR6, c[0x0][0x220] ;  /* 0x0000880000067ab9 */ /* 0x000fc80000000a00 */
[----:B------:R-:W4:Y:S01]  /*0070*/  LDC.64 R2, c[0x0][0x210] ;  /* 0x00008400ff027b82 */ /* 0x000f220000000a00 */
[----:B-1----:R-:W-:Y:S01]  /*0080*/  IMAD.SHL.U32 R0, R0, 0x2, RZ ;  /* 0x0000000200007824 */ /* 0x002fe200078e00ff */
[----:B---3--:R-:W-:-:S04]  /*0090*/  SHF.R.S32.HI R6, RZ, 0x16, R7 ;  /* 0x00000016ff067819 */ /* 0x008fc80000011407 */
[----:B------:R-:W-:-:S05]  /*00a0*/  LOP3.LUT R0, R0, 0x1fe, RZ, 0xc0, !PT ;  /* 0x000001fe00007812 */ /* 0x000fca00078ec0ff */
[----:B------:R-:W-:Y:S01]  /*00b0*/  IMAD R7, R7, 0x200, R0 ;  /* 0x0000020007077824 */ /* 0x000fe200078e0200 */
[----:B------:R-:W-:-:S03]  /*00c0*/  SGXT R0, R6, 0x1 ;  /* 0x000000010600781a */ /* 0x000fc60000000200 */
[C---:B----4-:R-:W-:Y:S01]  /*00d0*/  IMAD.WIDE R2, R7.reuse, 0x4, R2 ;  /* 0x0000000407027825 */ /* 0x050fe200078e0202 */
[----:B------:R-:W-:Y:S02]  /*00e0*/  LEA.HI R0, R0, R7, RZ, 0x6 ;  /* 0x0000000700007211 */ /* 0x000fe400078f30ff */
[----:B------:R-:W-:Y:S02]  /*00f0*/  ISETP.GE.AND P0, PT, R7, 0xf0400, PT ;  /* 0x000f04000700780c */ /* 0x000fe40003f06270 */
[----:B------:R-:W-:-:S05]  /*0100*/  LOP3.LUT R0, R0, 0xffffffc0, RZ, 0xc0, !PT ;  /* 0xffffffc000007812 */ /* 0x000fca00078ec0ff */
[----:B------:R-:W-:-:S04]  /*0110*/  IMAD.IADD R9, R7, 0x1, -R0 ;  /* 0x0000000107097824 */ /* 0x000fc800078e0a00 */
[----:B--2---:R-:W-:Y:S01]  /*0120*/  IMAD.WIDE R4, R9, 0x4, R4 ;  /* 0x0000000409047825 */ /* 0x004fe200078e0204 */
[----:B------:R-:W-:-:S04]  /*0130*/  CS2R R8, SRZ ;  /* 0x0000000000087805 */ /* 0x000fc8000001ff00 */
[----:B------:R-:W2:Y:S04]  /*0140*/  @!P0 LDG.E.EL.64 R10, desc[UR4][R4.64] ;  /* 0x00000004040a8981 */ /* 0x000ea8000c2e1b00 */
[----:B------:R1:W2:Y:S02]  /*0150*/  @!P0 LDG.E.64 R8, desc[UR4][R2.64] ;  /* 0x0000000402088981 */ /* 0x0002a4000c1e1b00 */
[----:B-1----:R-:W-:-:S04]  /*0160*/  IADD3 R2, P3, R7, UR6, RZ ;  /* 0x0000000607027c10 */ /* 0x002fc8000ff7e0ff */
[----:B------:R-:W-:Y:S02]  /*0170*/  LEA.HI.X.SX32 R3, R7, UR7, 0x1, P3 ;  /* 0x0000000707037c11 */ /* 0x000fe400098f0eff */
[----:B--2---:R-:W-:Y:S01]  /*0180*/  FSETP.GEU.AND P2, PT, R8, -R10, PT ;  /* 0x8000000a0800720b */ /* 0x004fe20003f4e000 */
[----:B------:R-:W-:Y:S01]  /*0190*/  FADD R8, R10, R8 ;  /* 0x000000080a087221 */ /* 0x000fe20000000000 */
[----:B------:R-:W-:Y:S01]  /*01a0*/  FADD R0, R11, R9 ;  /* 0x000000090b007221 */ /* 0x000fe20000000000 */
[----:B------:R-:W-:-:S03]  /*01b0*/  FSETP.GEU.AND P1, PT, R9, -R11, PT ;  /* 0x8000000b0900720b */ /* 0x000fc60003f2e000 */
[----:B------:R-:W-:Y:S02]  /*01c0*/  FSEL R8, R8, RZ, P2 ;  /* 0x000000ff08087208 */ /* 0x000fe40001000000 */
[----:B------:R-:W-:Y:S02]  /*01d0*/  FSEL R0, R0, RZ, P1 ;  /* 0x000000ff00007208 */ /* 0x000fe40000800000 */
[----:B------:R-:W-:Y:S02]  /*01e0*/  FSETP.GTU.AND P2, PT, R8, RZ, PT ;  /* 0x000000ff0800720b */ /* 0x000fe40003f4c000 */
[----:B------:R-:W-:Y:S02]  /*01f0*/  FSETP.GTU.AND P1, PT, R0, RZ, PT ;  /* 0x000000ff0000720b */ /* 0x000fe40003f2c000 */
[----:B------:R-:W-:Y:S02]  /*0200*/  SEL R0, RZ, 0x1, P2 ;  /* 0x00000001ff007807 */ /* 0x000fe40001000000 */
[----:B------:R-:W-:-:S05]  /*0210*/  SEL R5, RZ, 0x100, P1 ;  /* 0x00000100ff057807 */ /* 0x000fca0000800000 */
[----:B------:R-:W-:Y:S01]  /*0220*/  IMAD.IADD R5, R0, 0x1, R5 ;  /* 0x0000000100057824 */ /* 0x000fe200078e0205 */
[----:B------:R-:W-:Y:S06]  /*0230*/  @P0 EXIT ;  /* 0x000000000000094d */ /* 0x000fec0003800000 */
[----:B------:R-:W-:Y:S01]  /*0240*/  STG.E.U16 desc[UR4][R2.64], R5 ;  /* 0x0000000502007986 */ /* 0x000fe2000c101504 */
[----:B------:R-:W-:Y:S05]  /*0250*/  EXIT ;  /* 0x000000000000794d */ /* 0x000fea0003800000 */
.L_x_0:
[----:B------:R-:W-:-:S00]  /*0260*/  BRA `(.L_x_0) ;  /* 0xfffffffc00fc7947 */ /* 0x000fc0000383ffff */
[----:B------:R-:W-:-:S00]  /*0270*/  NOP ;  /* 0x0000000000007918 */ /* 0x000fc00000000000 */
        /* <DEDUP_REMOVED lines=8> */
.L_x_1:


//--------------------- .nv.constant0.triton_poi_fused_convolution_relu_threshold_backward_9 --------------------------
	.section	.nv.constant0.triton_poi_fused_convolution_relu_threshold_backward_9,"a",@progbits
	.sectionflags	@""
	.align	4
.nv.constant0.triton_poi_fused_convolution_relu_threshold_backward_9:
	.zero		556
